//
// Generated by NVIDIA NVVM Compiler
//
// Compiler Build ID: CL-36424714
// Cuda compilation tools, release 13.0, V13.0.88
// Based on NVVM 20.0.0
//

.version 9.0
.target sm_100
.address_size 64

	// .globl	_Z16compute_distancePPdS0_jjS_
.global .align 4 .b8 dist_to_bins[200] = {1, 0, 0, 0, 1, 0, 0, 0, 1, 0, 0, 0, 2, 0, 0, 0, 3, 0, 0, 0, 4, 0, 0, 0, 5, 0, 0, 0, 6, 0, 0, 0, 7, 0, 0, 0, 8, 0, 0, 0, 9, 0, 0, 0, 10, 0, 0, 0, 11, 0, 0, 0, 12, 0, 0, 0, 13, 0, 0, 0, 14, 0, 0, 0, 14, 0, 0, 0, 15, 0, 0, 0, 15, 0, 0, 0, 16, 0, 0, 0, 16, 0, 0, 0, 17, 0, 0, 0, 17, 0, 0, 0, 18, 0, 0, 0, 18, 0, 0, 0, 19, 0, 0, 0, 19, 0, 0, 0, 20, 0, 0, 0, 20, 0, 0, 0, 21, 0, 0, 0, 21, 0, 0, 0, 22, 0, 0, 0, 22, 0, 0, 0, 23, 0, 0, 0, 23, 0, 0, 0, 24, 0, 0, 0, 24, 0, 0, 0, 25, 0, 0, 0, 25, 0, 0, 0, 26, 0, 0, 0, 26, 0, 0, 0, 27, 0, 0, 0, 27, 0, 0, 0, 28, 0, 0, 0, 28, 0, 0, 0, 29, 0, 0, 0, 29, 0, 0, 0, 30, 0, 0, 0, 30, 0, 0, 0, 31};
// receptor has been demoted
// ligand has been demoted
// receptor_obj has been demoted
// ligand_obj has been demoted
// _ZZ14compute_energyPdPjiS_E7senergy has been demoted

.visible .entry _Z16compute_distancePPdS0_jjS_(
	.param .u64 .ptr .align 1 _Z16compute_distancePPdS0_jjS__param_0,
	.param .u64 .ptr .align 1 _Z16compute_distancePPdS0_jjS__param_1,
	.param .u32 _Z16compute_distancePPdS0_jjS__param_2,
	.param .u32 _Z16compute_distancePPdS0_jjS__param_3,
	.param .u64 .ptr .align 1 _Z16compute_distancePPdS0_jjS__param_4
)
{
	.reg .pred 	%p<6>;
	.reg .b32 	%r<16>;
	.reg .b64 	%rd<17>;
	.reg .b64 	%fd<19>;
	// demoted variable
	.shared .align 8 .b8 receptor[384];
	// demoted variable
	.shared .align 8 .b8 ligand[384];
	ld.param.u64 	%rd1, [_Z16compute_distancePPdS0_jjS__param_0];
	ld.param.u64 	%rd2, [_Z16compute_distancePPdS0_jjS__param_1];
	ld.param.u32 	%r8, [_Z16compute_distancePPdS0_jjS__param_2];
	ld.param.u32 	%r7, [_Z16compute_distancePPdS0_jjS__param_3];
	ld.param.u64 	%rd3, [_Z16compute_distancePPdS0_jjS__param_4];
	mov.u32 	%r1, %tid.x;
	mov.u32 	%r2, %tid.y;
	mov.u32 	%r9, %ctaid.y;
	mov.u32 	%r10, %ntid.y;
	mad.lo.s32 	%r3, %r9, %r10, %r2;
	mov.u32 	%r11, %ctaid.x;
	mov.u32 	%r12, %ntid.x;
	mad.lo.s32 	%r4, %r11, %r12, %r1;
	setp.ge.u32 	%p1, %r3, %r8;
	setp.ge.u32 	%p2, %r4, %r7;
	or.pred  	%p3, %p1, %p2;
	@%p3 bra 	$L__BB0_6;
	setp.ne.s32 	%p4, %r1, 0;
	mov.u32 	%r13, receptor;
	mad.lo.s32 	%r5, %r2, 24, %r13;
	@%p4 bra 	$L__BB0_3;
	cvta.to.global.u64 	%rd4, %rd1;
	mul.wide.u32 	%rd5, %r3, 8;
	add.s64 	%rd6, %rd4, %rd5;
	ld.global.u64 	%rd7, [%rd6];
	cvta.to.global.u64 	%rd8, %rd7;
	ld.global.f64 	%fd1, [%rd8];
	st.shared.f64 	[%r5], %fd1;
	ld.global.f64 	%fd2, [%rd8+8];
	st.shared.f64 	[%r5+8], %fd2;
	ld.global.f64 	%fd3, [%rd8+16];
	st.shared.f64 	[%r5+16], %fd3;
$L__BB0_3:
	bar.sync 	0;
	setp.ne.s32 	%p5, %r2, 0;
	mov.u32 	%r14, ligand;
	mad.lo.s32 	%r6, %r1, 24, %r14;
	@%p5 bra 	$L__BB0_5;
	cvta.to.global.u64 	%rd9, %rd2;
	mul.wide.u32 	%rd10, %r4, 8;
	add.s64 	%rd11, %rd9, %rd10;
	ld.global.u64 	%rd12, [%rd11];
	cvta.to.global.u64 	%rd13, %rd12;
	ld.global.f64 	%fd4, [%rd13];
	st.shared.f64 	[%r6], %fd4;
	ld.global.f64 	%fd5, [%rd13+8];
	st.shared.f64 	[%r6+8], %fd5;
	ld.global.f64 	%fd6, [%rd13+16];
	st.shared.f64 	[%r6+16], %fd6;
$L__BB0_5:
	bar.sync 	0;
	mad.lo.s32 	%r15, %r7, %r3, %r4;
	ld.shared.f64 	%fd7, [%r5];
	ld.shared.f64 	%fd8, [%r6];
	sub.f64 	%fd9, %fd7, %fd8;
	ld.shared.f64 	%fd10, [%r5+8];
	ld.shared.f64 	%fd11, [%r6+8];
	sub.f64 	%fd12, %fd10, %fd11;
	ld.shared.f64 	%fd13, [%r5+16];
	ld.shared.f64 	%fd14, [%r6+16];
	sub.f64 	%fd15, %fd13, %fd14;
	mul.f64 	%fd16, %fd12, %fd12;
	fma.rn.f64 	%fd17, %fd9, %fd9, %fd16;
	fma.rn.f64 	%fd18, %fd15, %fd15, %fd17;
	cvta.to.global.u64 	%rd14, %rd3;
	mul.wide.u32 	%rd15, %r15, 8;
	add.s64 	%rd16, %rd14, %rd15;
	st.global.f64 	[%rd16], %fd18;
$L__BB0_6:
	ret;

}
	// .globl	_Z18compute_neighboursPmS_jjPdPjS1_PidS1_S2_
.visible .entry _Z18compute_neighboursPmS_jjPdPjS1_PidS1_S2_(
	.param .u64 .ptr .align 1 _Z18compute_neighboursPmS_jjPdPjS1_PidS1_S2__param_0,
	.param .u64 .ptr .align 1 _Z18compute_neighboursPmS_jjPdPjS1_PidS1_S2__param_1,
	.param .u32 _Z18compute_neighboursPmS_jjPdPjS1_PidS1_S2__param_2,
	.param .u32 _Z18compute_neighboursPmS_jjPdPjS1_PidS1_S2__param_3,
	.param .u64 .ptr .align 1 _Z18compute_neighboursPmS_jjPdPjS1_PidS1_S2__param_4,
	.param .u64 .ptr .align 1 _Z18compute_neighboursPmS_jjPdPjS1_PidS1_S2__param_5,
	.param .u64 .ptr .align 1 _Z18compute_neighboursPmS_jjPdPjS1_PidS1_S2__param_6,
	.param .u64 .ptr .align 1 _Z18compute_neighboursPmS_jjPdPjS1_PidS1_S2__param_7,
	.param .f64 _Z18compute_neighboursPmS_jjPdPjS1_PidS1_S2__param_8,
	.param .u64 .ptr .align 1 _Z18compute_neighboursPmS_jjPdPjS1_PidS1_S2__param_9,
	.param .u64 .ptr .align 1 _Z18compute_neighboursPmS_jjPdPjS1_PidS1_S2__param_10
)
{
	.reg .pred 	%p<8>;
	.reg .b32 	%r<27>;
	.reg .b64 	%rd<34>;
	.reg .b64 	%fd<14>;
	// demoted variable
	.shared .align 8 .b8 receptor_obj[128];
	// demoted variable
	.shared .align 8 .b8 ligand_obj[128];
	ld.param.u64 	%rd1, [_Z18compute_neighboursPmS_jjPdPjS1_PidS1_S2__param_0];
	ld.param.u64 	%rd2, [_Z18compute_neighboursPmS_jjPdPjS1_PidS1_S2__param_1];
	ld.param.u32 	%r9, [_Z18compute_neighboursPmS_jjPdPjS1_PidS1_S2__param_2];
	ld.param.u32 	%r8, [_Z18compute_neighboursPmS_jjPdPjS1_PidS1_S2__param_3];
	ld.param.u64 	%rd3, [_Z18compute_neighboursPmS_jjPdPjS1_PidS1_S2__param_4];
	ld.param.u64 	%rd4, [_Z18compute_neighboursPmS_jjPdPjS1_PidS1_S2__param_5];
	ld.param.u64 	%rd5, [_Z18compute_neighboursPmS_jjPdPjS1_PidS1_S2__param_6];
	ld.param.u64 	%rd6, [_Z18compute_neighboursPmS_jjPdPjS1_PidS1_S2__param_7];
	ld.param.f64 	%fd2, [_Z18compute_neighboursPmS_jjPdPjS1_PidS1_S2__param_8];
	ld.param.u64 	%rd7, [_Z18compute_neighboursPmS_jjPdPjS1_PidS1_S2__param_9];
	ld.param.u64 	%rd8, [_Z18compute_neighboursPmS_jjPdPjS1_PidS1_S2__param_10];
	mov.u32 	%r1, %tid.x;
	mov.u32 	%r2, %tid.y;
	mov.u32 	%r10, %ctaid.y;
	mov.u32 	%r11, %ntid.y;
	mad.lo.s32 	%r3, %r10, %r11, %r2;
	mov.u32 	%r12, %ctaid.x;
	mov.u32 	%r13, %ntid.x;
	mad.lo.s32 	%r4, %r12, %r13, %r1;
	setp.ge.u32 	%p1, %r3, %r9;
	setp.ge.u32 	%p2, %r4, %r8;
	or.pred  	%p3, %p1, %p2;
	@%p3 bra 	$L__BB1_9;
	setp.ne.s32 	%p4, %r1, 0;
	shl.b32 	%r14, %r2, 3;
	mov.u32 	%r15, receptor_obj;
	add.s32 	%r5, %r15, %r14;
	@%p4 bra 	$L__BB1_3;
	cvta.to.global.u64 	%rd9, %rd1;
	mul.wide.u32 	%rd10, %r3, 8;
	add.s64 	%rd11, %rd9, %rd10;
	ld.global.u64 	%rd12, [%rd11];
	cvt.rn.f64.u64 	%fd3, %rd12;
	st.shared.f64 	[%r5], %fd3;
$L__BB1_3:
	bar.sync 	0;
	setp.ne.s32 	%p5, %r2, 0;
	shl.b32 	%r16, %r1, 3;
	mov.u32 	%r17, ligand_obj;
	add.s32 	%r6, %r17, %r16;
	@%p5 bra 	$L__BB1_5;
	cvta.to.global.u64 	%rd13, %rd2;
	mul.wide.u32 	%rd14, %r4, 8;
	add.s64 	%rd15, %rd13, %rd14;
	ld.global.u64 	%rd16, [%rd15];
	cvt.rn.f64.u64 	%fd4, %rd16;
	st.shared.f64 	[%r6], %fd4;
$L__BB1_5:
	bar.sync 	0;
	mad.lo.s32 	%r18, %r8, %r3, %r4;
	cvta.to.global.u64 	%rd17, %rd3;
	mul.wide.u32 	%rd18, %r18, 8;
	add.s64 	%rd19, %rd17, %rd18;
	ld.global.f64 	%fd1, [%rd19];
	setp.gtu.f64 	%p6, %fd1, 0d406C200000000000;
	@%p6 bra 	$L__BB1_9;
	sqrt.rn.f64 	%fd5, %fd1;
	fma.rn.f64 	%fd6, %fd5, 0d4000000000000000, 0dBFF0000000000000;
	cvt.rzi.u32.f64 	%r7, %fd6;
	cvt.rn.f64.u32 	%fd7, %r7;
	setp.leu.f64 	%p7, %fd2, %fd7;
	@%p7 bra 	$L__BB1_8;
	cvta.to.global.u64 	%rd20, %rd6;
	atom.global.add.u32 	%r19, [%rd20], 1;
	ld.global.u32 	%r20, [%rd20];
	cvta.to.global.u64 	%rd21, %rd4;
	mul.wide.s32 	%rd22, %r20, 4;
	add.s64 	%rd23, %rd21, %rd22;
	st.global.u32 	[%rd23], %r3;
	ld.global.u32 	%r21, [%rd20];
	cvta.to.global.u64 	%rd24, %rd5;
	mul.wide.s32 	%rd25, %r21, 4;
	add.s64 	%rd26, %rd24, %rd25;
	st.global.u32 	[%rd26], %r4;
$L__BB1_8:
	cvta.to.global.u64 	%rd27, %rd8;
	mul.wide.u32 	%rd28, %r7, 4;
	mov.u64 	%rd29, dist_to_bins;
	add.s64 	%rd30, %rd29, %rd28;
	ld.global.u32 	%r22, [%rd30];
	add.s32 	%r23, %r22, -1;
	atom.global.add.u32 	%r24, [%rd27], 1;
	ld.shared.f64 	%fd8, [%r5];
	ld.shared.f64 	%fd9, [%r6];
	mul.f64 	%fd10, %fd9, 0d4034000000000000;
	fma.rn.f64 	%fd11, %fd8, 0d40AA400000000000, %fd10;
	cvt.rn.f64.u32 	%fd12, %r23;
	add.f64 	%fd13, %fd11, %fd12;
	cvt.rzi.u32.f64 	%r25, %fd13;
	ld.global.u32 	%r26, [%rd27];
	cvta.to.global.u64 	%rd31, %rd7;
	mul.wide.s32 	%rd32, %r26, 4;
	add.s64 	%rd33, %rd31, %rd32;
	st.global.u32 	[%rd33], %r25;
$L__BB1_9:
	ret;

}
	// .globl	_Z14compute_energyPdPjiS_
.visible .entry _Z14compute_energyPdPjiS_(
	.param .u64 .ptr .align 1 _Z14compute_energyPdPjiS__param_0,
	.param .u64 .ptr .align 1 _Z14compute_energyPdPjiS__param_1,
	.param .u32 _Z14compute_energyPdPjiS__param_2,
	.param .u64 .ptr .align 1 _Z14compute_energyPdPjiS__param_3
)
{
	.reg .pred 	%p<7>;
	.reg .b32 	%r<20>;
	.reg .b64 	%rd<12>;
	.reg .b64 	%fd<11>;
	// demoted variable
	.shared .align 8 .b8 _ZZ14compute_energyPdPjiS_E7senergy[2048];
	ld.param.u64 	%rd3, [_Z14compute_energyPdPjiS__param_0];
	ld.param.u64 	%rd4, [_Z14compute_energyPdPjiS__param_1];
	ld.param.u32 	%r10, [_Z14compute_energyPdPjiS__param_2];
	ld.param.u64 	%rd5, [_Z14compute_energyPdPjiS__param_3];
	mov.u32 	%r1, %tid.x;
	mov.u32 	%r19, %ntid.x;
	mov.u32 	%r11, %ctaid.x;
	mad.lo.s32 	%r18, %r19, %r11, %r1;
	shl.b32 	%r12, %r1, 3;
	mov.u32 	%r13, _ZZ14compute_energyPdPjiS_E7senergy;
	add.s32 	%r4, %r13, %r12;
	mov.b64 	%rd6, 0;
	st.shared.u64 	[%r4], %rd6;
	setp.ge.u32 	%p1, %r18, %r10;
	@%p1 bra 	$L__BB2_4;
	mov.u32 	%r14, %nctaid.x;
	mul.lo.s32 	%r5, %r14, %r19;
	cvta.to.global.u64 	%rd1, %rd4;
	cvta.to.global.u64 	%rd2, %rd3;
	mov.f64 	%fd10, 0d0000000000000000;
$L__BB2_2:
	mul.wide.u32 	%rd7, %r18, 4;
	add.s64 	%rd8, %rd1, %rd7;
	ld.global.u32 	%r15, [%rd8];
	mul.wide.u32 	%rd9, %r15, 8;
	add.s64 	%rd10, %rd2, %rd9;
	ld.global.f64 	%fd4, [%rd10];
	add.f64 	%fd10, %fd4, %fd10;
	add.s32 	%r18, %r18, %r5;
	setp.lt.u32 	%p2, %r18, %r10;
	@%p2 bra 	$L__BB2_2;
	st.shared.f64 	[%r4], %fd10;
$L__BB2_4:
	setp.lt.u32 	%p3, %r19, 2;
	@%p3 bra 	$L__BB2_8;
$L__BB2_5:
	shr.u32 	%r9, %r19, 1;
	bar.sync 	0;
	setp.ge.u32 	%p4, %r1, %r9;
	@%p4 bra 	$L__BB2_7;
	shl.b32 	%r16, %r9, 3;
	add.s32 	%r17, %r4, %r16;
	ld.shared.f64 	%fd5, [%r17];
	ld.shared.f64 	%fd6, [%r4];
	add.f64 	%fd7, %fd5, %fd6;
	st.shared.f64 	[%r4], %fd7;
$L__BB2_7:
	setp.gt.u32 	%p5, %r19, 3;
	mov.u32 	%r19, %r9;
	@%p5 bra 	$L__BB2_5;
$L__BB2_8:
	setp.ne.s32 	%p6, %r1, 0;
	@%p6 bra 	$L__BB2_10;
	ld.shared.f64 	%fd8, [_ZZ14compute_energyPdPjiS_E7senergy];
	cvta.to.global.u64 	%rd11, %rd5;
	atom.global.add.f64 	%fd9, [%rd11], %fd8;
$L__BB2_10:
	ret;

}


// ===== COMPILED SASS (sm_100) =====

	.target	sm_100

	.elftype	@"ET_EXEC"


//--------------------- .note.nv.tkinfo           --------------------------
	.section	.note.nv.tkinfo,"",@"SHT_NOTE"
	.sectionflags	@"SHF_NOTE_NV_TKINFO"
	.tkinfo
        /*0018*/ 	.word	0x00000002
        /*0030*/ 	.string	""
        /*0030*/ 	.string	"ptxas"
        /*0030*/ 	.string	"Cuda compilation tools, release 13.0, V13.0.88"
        /*0030*/ 	.string	"Build cuda_13.0.r13.0/compiler.36424714_0"
        /*0030*/ 	.string	"-arch sm_100 -m 64 "



//--------------------- .note.nv.cuinfo           --------------------------
	.section	.note.nv.cuinfo,"",@"SHT_NOTE"
	.sectionflags	@"SHF_NOTE_NV_CUINFO"
        /*0018*/ 	.short	0x0002
        /*001a*/ 	.short	0x0064
        /*001c*/ 	.short	0x0082
	.zero		2


//--------------------- .nv.info                  --------------------------
	.section	.nv.info,"",@"SHT_CUDA_INFO"
	.align	4


	//----- nvinfo : EIATTR_REGCOUNT
	.align		4
        /*0000*/ 	.byte	0x04, 0x2f
        /*0002*/ 	.short	(.L_2 - .L_1)
	.align		4
.L_1:
        /*0004*/ 	.word	index@(_Z16compute_distancePPdS0_jjS_)
        /*0008*/ 	.word	0x0000001a


	//----- nvinfo : EIATTR_FRAME_SIZE
	.align		4
.L_2:
        /*000c*/ 	.byte	0x04, 0x11
        /*000e*/ 	.short	(.L_4 - .L_3)
	.align		4
.L_3:
        /*0010*/ 	.word	index@(_Z16compute_distancePPdS0_jjS_)
        /*0014*/ 	.word	0x00000000


	//----- nvinfo : EIATTR_REGCOUNT
	.align		4
.L_4:
        /*0018*/ 	.byte	0x04, 0x2f
        /*001a*/ 	.short	(.L_6 - .L_5)
	.align		4
.L_5:
        /*001c*/ 	.word	index@(_Z18compute_neighboursPmS_jjPdPjS1_PidS1_S2_)
        /*0020*/ 	.word	0x00000016


	//----- nvinfo : EIATTR_FRAME_SIZE
	.align		4
.L_6:
        /*0024*/ 	.byte	0x04, 0x11
        /*0026*/ 	.short	(.L_8 - .L_7)
	.align		4
.L_7:
        /*0028*/ 	.word	index@($__internal_0_$__cuda_sm20_dsqrt_rn_f64_mediumpath_v1)
        /*002c*/ 	.word	0x00000000


	//----- nvinfo : EIATTR_FRAME_SIZE
	.align		4
.L_8:
        /*0030*/ 	.byte	0x04, 0x11
        /*0032*/ 	.short	(.L_10 - .L_9)
	.align		4
.L_9:
        /*0034*/ 	.word	index@(_Z18compute_neighboursPmS_jjPdPjS1_PidS1_S2_)
        /*0038*/ 	.word	0x00000000


	//----- nvinfo : EIATTR_REGCOUNT
	.align		4
.L_10:
        /*003c*/ 	.byte	0x04, 0x2f
        /*003e*/ 	.short	(.L_12 - .L_11)
	.align		4
.L_11:
        /*0040*/ 	.word	index@(_Z14compute_energyPdPjiS_)
        /*0044*/ 	.word	0x00000012


	//----- nvinfo : EIATTR_FRAME_SIZE
	.align		4
.L_12:
        /*0048*/ 	.byte	0x04, 0x11
        /*004a*/ 	.short	(.L_14 - .L_13)
	.align		4
.L_13:
        /*004c*/ 	.word	index@(_Z14compute_energyPdPjiS_)
        /*0050*/ 	.word	0x00000000


	//----- nvinfo : EIATTR_MIN_STACK_SIZE
	.align		4
.L_14:
        /*0054*/ 	.byte	0x04, 0x12
        /*0056*/ 	.short	(.L_16 - .L_15)
	.align		4
.L_15:
        /*0058*/ 	.word	index@(_Z14compute_energyPdPjiS_)
        /*005c*/ 	.word	0x00000000


	//----- nvinfo : EIATTR_MIN_STACK_SIZE
	.align		4
.L_16:
        /*0060*/ 	.byte	0x04, 0x12
        /*0062*/ 	.short	(.L_18 - .L_17)
	.align		4
.L_17:
        /*0064*/ 	.word	index@(_Z18compute_neighboursPmS_jjPdPjS1_PidS1_S2_)
        /*0068*/ 	.word	0x00000000


	//----- nvinfo : EIATTR_MIN_STACK_SIZE
	.align		4
.L_18:
        /*006c*/ 	.byte	0x04, 0x12
        /*006e*/ 	.short	(.L_20 - .L_19)
	.align		4
.L_19:
        /*0070*/ 	.word	index@(_Z16compute_distancePPdS0_jjS_)
        /*0074*/ 	.word	0x00000000
.L_20:


//--------------------- .nv.compat                --------------------------
	.section	.nv.compat,"",@"SHT_CUDA_COMPAT_INFO"
	.align	4
        /*0000*/ 	.byte	0x02, 0x09, 0x00, 0x00, 0x02, 0x02, 0x01, 0x00, 0x02, 0x05, 0x05, 0x00, 0x03, 0x07, 0x01, 0x01
        /*0010*/ 	.byte	0x02, 0x03, 0x00, 0x00, 0x02, 0x06, 0x01, 0x00, 0x04, 0x0b, 0x08, 0x00, 0x01, 0x00, 0x00, 0x00
        /*0020*/ 	.byte	0x00, 0x00, 0x00, 0x00


//--------------------- .nv.info._Z14compute_energyPdPjiS_ --------------------------
	.section	.nv.info._Z14compute_energyPdPjiS_,"",@"SHT_CUDA_INFO"
	.sectionflags	@""
	.align	4


	//----- nvinfo : EIATTR_CUDA_API_VERSION
	.align		4
        /*0000*/ 	.byte	0x04, 0x37
        /*0002*/ 	.short	(.L_22 - .L_21)
.L_21:
        /*0004*/ 	.word	0x00000082


	//----- nvinfo : EIATTR_KPARAM_INFO
	.align		4
.L_22:
        /*0008*/ 	.byte	0x04, 0x17
        /*000a*/ 	.short	(.L_24 - .L_23)
.L_23:
        /*000c*/ 	.word	0x00000000
        /*0010*/ 	.short	0x0003
        /*0012*/ 	.short	0x0018
        /*0014*/ 	.byte	0x00, 0xf5, 0x21, 0x00


	//----- nvinfo : EIATTR_KPARAM_INFO
	.align		4
.L_24:
        /*0018*/ 	.byte	0x04, 0x17
        /*001a*/ 	.short	(.L_26 - .L_25)
.L_25:
        /*001c*/ 	.word	0x00000000
        /*0020*/ 	.short	0x0002
        /*0022*/ 	.short	0x0010
        /*0024*/ 	.byte	0x00, 0xf0, 0x11, 0x00


	//----- nvinfo : EIATTR_KPARAM_INFO
	.align		4
.L_26:
        /*0028*/ 	.byte	0x04, 0x17
        /*002a*/ 	.short	(.L_28 - .L_27)
.L_27:
        /*002c*/ 	.word	0x00000000
        /*0030*/ 	.short	0x0001
        /*0032*/ 	.short	0x0008
        /*0034*/ 	.byte	0x00, 0xf5, 0x21, 0x00


	//----- nvinfo : EIATTR_KPARAM_INFO
	.align		4
.L_28:
        /*0038*/ 	.byte	0x04, 0x17
        /*003a*/ 	.short	(.L_30 - .L_29)
.L_29:
        /*003c*/ 	.word	0x00000000
        /*0040*/ 	.short	0x0000
        /*0042*/ 	.short	0x0000
        /*0044*/ 	.byte	0x00, 0xf5, 0x21, 0x00


	//----- nvinfo : EIATTR_SPARSE_MMA_MASK
	.align		4
.L_30:
        /*0048*/ 	.byte	0x03, 0x50
        /*004a*/ 	.short	0x0000


	//----- nvinfo : EIATTR_MAXREG_COUNT
	.align		4
        /*004c*/ 	.byte	0x03, 0x1b
        /*004e*/ 	.short	0x00ff


	//----- nvinfo : EIATTR_NUM_BARRIERS
	.align		4
        /*0050*/ 	.byte	0x02, 0x4c
        /*0052*/ 	.byte	0x01
	.zero		1


	//----- nvinfo : EIATTR_MERCURY_ISA_VERSION
	.align		4
        /*0054*/ 	.byte	0x03, 0x5f
        /*0056*/ 	.short	0x0101


	//----- nvinfo : EIATTR_VRC_CTA_INIT_COUNT
	.align		4
        /*0058*/ 	.byte	0x02, 0x4a
	.zero		1
	.zero		1


	//----- nvinfo : EIATTR_EXIT_INSTR_OFFSETS
	.align		4
        /*005c*/ 	.byte	0x04, 0x1c
        /*005e*/ 	.short	(.L_32 - .L_31)


	//   ....[0]....
.L_31:
        /*0060*/ 	.word	0x000002f0


	//   ....[1]....
        /*0064*/ 	.word	0x00000360


	//----- nvinfo : EIATTR_CRS_STACK_SIZE
	.align		4
.L_32:
        /*0068*/ 	.byte	0x04, 0x1e
        /*006a*/ 	.short	(.L_34 - .L_33)
.L_33:
        /*006c*/ 	.word	0x00000000


	//----- nvinfo : EIATTR_CBANK_PARAM_SIZE
	.align		4
.L_34:
        /*0070*/ 	.byte	0x03, 0x19
        /*0072*/ 	.short	0x0020


	//----- nvinfo : EIATTR_PARAM_CBANK
	.align		4
        /*0074*/ 	.byte	0x04, 0x0a
        /*0076*/ 	.short	(.L_36 - .L_35)
	.align		4
.L_35:
        /*0078*/ 	.word	index@(.nv.constant0._Z14compute_energyPdPjiS_)
        /*007c*/ 	.short	0x0380
        /*007e*/ 	.short	0x0020


	//----- nvinfo : EIATTR_SW_WAR
	.align		4
.L_36:
        /*0080*/ 	.byte	0x04, 0x36
        /*0082*/ 	.short	(.L_38 - .L_37)
.L_37:
        /*0084*/ 	.word	0x00000008
.L_38:


//--------------------- .nv.info._Z18compute_neighboursPmS_jjPdPjS1_PidS1_S2_ --------------------------
	.section	.nv.info._Z18compute_neighboursPmS_jjPdPjS1_PidS1_S2_,"",@"SHT_CUDA_INFO"
	.sectionflags	@""
	.align	4


	//----- nvinfo : EIATTR_CUDA_API_VERSION
	.align		4
        /*0000*/ 	.byte	0x04, 0x37
        /*0002*/ 	.short	(.L_40 - .L_39)
.L_39:
        /*0004*/ 	.word	0x00000082


	//----- nvinfo : EIATTR_KPARAM_INFO
	.align		4
.L_40:
        /*0008*/ 	.byte	0x04, 0x17
        /*000a*/ 	.short	(.L_42 - .L_41)
.L_41:
        /*000c*/ 	.word	0x00000000
        /*0010*/ 	.short	0x000a
        /*0012*/ 	.short	0x0048
        /*0014*/ 	.byte	0x00, 0xf5, 0x21, 0x00


	//----- nvinfo : EIATTR_KPARAM_INFO
	.align		4
.L_42:
        /*0018*/ 	.byte	0x04, 0x17
        /*001a*/ 	.short	(.L_44 - .L_43)
.L_43:
        /*001c*/ 	.word	0x00000000
        /*0020*/ 	.short	0x0009
        /*0022*/ 	.short	0x0040
        /*0024*/ 	.byte	0x00, 0xf5, 0x21, 0x00


	//----- nvinfo : EIATTR_KPARAM_INFO
	.align		4
.L_44:
        /*0028*/ 	.byte	0x04, 0x17
        /*002a*/ 	.short	(.L_46 - .L_45)
.L_45:
        /*002c*/ 	.word	0x00000000
        /*0030*/ 	.short	0x0008
        /*0032*/ 	.short	0x0038
        /*0034*/ 	.byte	0x00, 0xf0, 0x21, 0x00


	//----- nvinfo : EIATTR_KPARAM_INFO
	.align		4
.L_46:
        /*0038*/ 	.byte	0x04, 0x17
        /*003a*/ 	.short	(.L_48 - .L_47)
.L_47:
        /*003c*/ 	.word	0x00000000
        /*0040*/ 	.short	0x0007
        /*0042*/ 	.short	0x0030
        /*0044*/ 	.byte	0x00, 0xf5, 0x21, 0x00


	//----- nvinfo : EIATTR_KPARAM_INFO
	.align		4
.L_48:
        /*0048*/ 	.byte	0x04, 0x17
        /*004a*/ 	.short	(.L_50 - .L_49)
.L_49:
        /*004c*/ 	.word	0x00000000
        /*0050*/ 	.short	0x0006
        /*0052*/ 	.short	0x0028
        /*0054*/ 	.byte	0x00, 0xf5, 0x21, 0x00


	//----- nvinfo : EIATTR_KPARAM_INFO
	.align		4
.L_50:
        /*0058*/ 	.byte	0x04, 0x17
        /*005a*/ 	.short	(.L_52 - .L_51)
.L_51:
        /*005c*/ 	.word	0x00000000
        /*0060*/ 	.short	0x0005
        /*0062*/ 	.short	0x0020
        /*0064*/ 	.byte	0x00, 0xf5, 0x21, 0x00


	//----- nvinfo : EIATTR_KPARAM_INFO
	.align		4
.L_52:
        /*0068*/ 	.byte	0x04, 0x17
        /*006a*/ 	.short	(.L_54 - .L_53)
.L_53:
        /*006c*/ 	.word	0x00000000
        /*0070*/ 	.short	0x0004
        /*0072*/ 	.short	0x0018
        /*0074*/ 	.byte	0x00, 0xf5, 0x21, 0x00


	//----- nvinfo : EIATTR_KPARAM_INFO
	.align		4
.L_54:
        /*0078*/ 	.byte	0x04, 0x17
        /*007a*/ 	.short	(.L_56 - .L_55)
.L_55:
        /*007c*/ 	.word	0x00000000
        /*0080*/ 	.short	0x0003
        /*0082*/ 	.short	0x0014
        /*0084*/ 	.byte	0x00, 0xf0, 0x11, 0x00


	//----- nvinfo : EIATTR_KPARAM_INFO
	.align		4
.L_56:
        /*0088*/ 	.byte	0x04, 0x17
        /*008a*/ 	.short	(.L_58 - .L_57)
.L_57:
        /*008c*/ 	.word	0x00000000
        /*0090*/ 	.short	0x0002
        /*0092*/ 	.short	0x0010
        /*0094*/ 	.byte	0x00, 0xf0, 0x11, 0x00


	//----- nvinfo : EIATTR_KPARAM_INFO
	.align		4
.L_58:
        /*0098*/ 	.byte	0x04, 0x17
        /*009a*/ 	.short	(.L_60 - .L_59)
.L_59:
        /*009c*/ 	.word	0x00000000
        /*00a0*/ 	.short	0x0001
        /*00a2*/ 	.short	0x0008
        /*00a4*/ 	.byte	0x00, 0xf5, 0x21, 0x00


	//----- nvinfo : EIATTR_KPARAM_INFO
	.align		4
.L_60:
        /*00a8*/ 	.byte	0x04, 0x17
        /*00aa*/ 	.short	(.L_62 - .L_61)
.L_61:
        /*00ac*/ 	.word	0x00000000
        /*00b0*/ 	.short	0x0000
        /*00b2*/ 	.short	0x0000
        /*00b4*/ 	.byte	0x00, 0xf5, 0x21, 0x00


	//----- nvinfo : EIATTR_SPARSE_MMA_MASK
	.align		4
.L_62:
        /*00b8*/ 	.byte	0x03, 0x50
        /*00ba*/ 	.short	0x0000


	//----- nvinfo : EIATTR_MAXREG_COUNT
	.align		4
        /*00bc*/ 	.byte	0x03, 0x1b
        /*00be*/ 	.short	0x00ff


	//----- nvinfo : EIATTR_NUM_BARRIERS
	.align		4
        /*00c0*/ 	.byte	0x02, 0x4c
        /*00c2*/ 	.byte	0x01
	.zero		1


	//----- nvinfo : EIATTR_MERCURY_ISA_VERSION
	.align		4
        /*00c4*/ 	.byte	0x03, 0x5f
        /*00c6*/ 	.short	0x0101


	//----- nvinfo : EIATTR_INT_WARP_WIDE_INSTR_OFFSETS
	.align		4
        /*00c8*/ 	.byte	0x04, 0x31
        /*00ca*/ 	.short	(.L_64 - .L_63)


	//   ....[0]....
.L_63:
        /*00cc*/ 	.word	0x000004d0


	//   ....[1]....
        /*00d0*/ 	.word	0x000005d0


	//----- nvinfo : EIATTR_VRC_CTA_INIT_COUNT
	.align		4
.L_64:
        /*00d4*/ 	.byte	0x02, 0x4a
	.zero		1
	.zero		1


	//----- nvinfo : EIATTR_EXIT_INSTR_OFFSETS
	.align		4
        /*00d8*/ 	.byte	0x04, 0x1c
        /*00da*/ 	.short	(.L_66 - .L_65)


	//   ....[0]....
.L_65:
        /*00dc*/ 	.word	0x000000c0


	//   ....[1]....
        /*00e0*/ 	.word	0x00000280


	//   ....[2]....
        /*00e4*/ 	.word	0x000006e0


	//----- nvinfo : EIATTR_CRS_STACK_SIZE
	.align		4
.L_66:
        /*00e8*/ 	.byte	0x04, 0x1e
        /*00ea*/ 	.short	(.L_68 - .L_67)
.L_67:
        /*00ec*/ 	.word	0x00000000


	//----- nvinfo : EIATTR_CBANK_PARAM_SIZE
	.align		4
.L_68:
        /*00f0*/ 	.byte	0x03, 0x19
        /*00f2*/ 	.short	0x0050


	//----- nvinfo : EIATTR_PARAM_CBANK
	.align		4
        /*00f4*/ 	.byte	0x04, 0x0a
        /*00f6*/ 	.short	(.L_70 - .L_69)
	.align		4
.L_69:
        /*00f8*/ 	.word	index@(.nv.constant0._Z18compute_neighboursPmS_jjPdPjS1_PidS1_S2_)
        /*00fc*/ 	.short	0x0380
        /*00fe*/ 	.short	0x0050


	//----- nvinfo : EIATTR_SW_WAR
	.align		4
.L_70:
        /*0100*/ 	.byte	0x04, 0x36
        /*0102*/ 	.short	(.L_72 - .L_71)
.L_71:
        /*0104*/ 	.word	0x00000008
.L_72:


//--------------------- .nv.info._Z16compute_distancePPdS0_jjS_ --------------------------
	.section	.nv.info._Z16compute_distancePPdS0_jjS_,"",@"SHT_CUDA_INFO"
	.sectionflags	@""
	.align	4


	//----- nvinfo : EIATTR_CUDA_API_VERSION
	.align		4
        /*0000*/ 	.byte	0x04, 0x37
        /*0002*/ 	.short	(.L_74 - .L_73)
.L_73:
        /*0004*/ 	.word	0x00000082


	//----- nvinfo : EIATTR_KPARAM_INFO
	.align		4
.L_74:
        /*0008*/ 	.byte	0x04, 0x17
        /*000a*/ 	.short	(.L_76 - .L_75)
.L_75:
        /*000c*/ 	.word	0x00000000
        /*0010*/ 	.short	0x0004
        /*0012*/ 	.short	0x0018
        /*0014*/ 	.byte	0x00, 0xf5, 0x21, 0x00


	//----- nvinfo : EIATTR_KPARAM_INFO
	.align		4
.L_76:
        /*0018*/ 	.byte	0x04, 0x17
        /*001a*/ 	.short	(.L_78 - .L_77)
.L_77:
        /*001c*/ 	.word	0x00000000
        /*0020*/ 	.short	0x0003
        /*0022*/ 	.short	0x0014
        /*0024*/ 	.byte	0x00, 0xf0, 0x11, 0x00


	//----- nvinfo : EIATTR_KPARAM_INFO
	.align		4
.L_78:
        /*0028*/ 	.byte	0x04, 0x17
        /*002a*/ 	.short	(.L_80 - .L_79)
.L_79:
        /*002c*/ 	.word	0x00000000
        /*0030*/ 	.short	0x0002
        /*0032*/ 	.short	0x0010
        /*0034*/ 	.byte	0x00, 0xf0, 0x11, 0x00


	//----- nvinfo : EIATTR_KPARAM_INFO
	.align		4
.L_80:
        /*0038*/ 	.byte	0x04, 0x17
        /*003a*/ 	.short	(.L_82 - .L_81)
.L_81:
        /*003c*/ 	.word	0x00000000
        /*0040*/ 	.short	0x0001
        /*0042*/ 	.short	0x0008
        /*0044*/ 	.byte	0x00, 0xf5, 0x21, 0x00


	//----- nvinfo : EIATTR_KPARAM_INFO
	.align		4
.L_82:
        /*0048*/ 	.byte	0x04, 0x17
        /*004a*/ 	.short	(.L_84 - .L_83)
.L_83:
        /*004c*/ 	.word	0x00000000
        /*0050*/ 	.short	0x0000
        /*0052*/ 	.short	0x0000
        /*0054*/ 	.byte	0x00, 0xf5, 0x21, 0x00


	//----- nvinfo : EIATTR_SPARSE_MMA_MASK
	.align		4
.L_84:
        /*0058*/ 	.byte	0x03, 0x50
        /*005a*/ 	.short	0x0000


	//----- nvinfo : EIATTR_MAXREG_COUNT
	.align		4
        /*005c*/ 	.byte	0x03, 0x1b
        /*005e*/ 	.short	0x00ff


	//----- nvinfo : EIATTR_NUM_BARRIERS
	.align		4
        /*0060*/ 	.byte	0x02, 0x4c
        /*0062*/ 	.byte	0x01
	.zero		1


	//----- nvinfo : EIATTR_MERCURY_ISA_VERSION
	.align		4
        /*0064*/ 	.byte	0x03, 0x5f
        /*0066*/ 	.short	0x0101


	//----- nvinfo : EIATTR_VRC_CTA_INIT_COUNT
	.align		4
        /*0068*/ 	.byte	0x02, 0x4a
	.zero		1
	.zero		1


	//----- nvinfo : EIATTR_EXIT_INSTR_OFFSETS
	.align		4
        /*006c*/ 	.byte	0x04, 0x1c
        /*006e*/ 	.short	(.L_86 - .L_85)


	//   ....[0]....
.L_85:
        /*0070*/ 	.word	0x000000c0


	//   ....[1]....
        /*0074*/ 	.word	0x000003b0


	//----- nvinfo : EIATTR_CBANK_PARAM_SIZE
	.align		4
.L_86:
        /*0078*/ 	.byte	0x03, 0x19
        /*007a*/ 	.short	0x0020


	//----- nvinfo : EIATTR_PARAM_CBANK
	.align		4
        /*007c*/ 	.byte	0x04, 0x0a
        /*007e*/ 	.short	(.L_88 - .L_87)
	.align		4
.L_87:
        /*0080*/ 	.word	index@(.nv.constant0._Z16compute_distancePPdS0_jjS_)
        /*0084*/ 	.short	0x0380
        /*0086*/ 	.short	0x0020


	//----- nvinfo : EIATTR_SW_WAR
	.align		4
.L_88:
        /*0088*/ 	.byte	0x04, 0x36
        /*008a*/ 	.short	(.L_90 - .L_89)
.L_89:
        /*008c*/ 	.word	0x00000008
.L_90:


//--------------------- .nv.callgraph             --------------------------
	.section	.nv.callgraph,"",@"SHT_CUDA_CALLGRAPH"
	.align	4
	.sectionentsize	8
	.align		4
        /*0000*/ 	.word	0x00000000
	.align		4
        /*0004*/ 	.word	0xffffffff
	.align		4
        /*0008*/ 	.word	0x00000000
	.align		4
        /*000c*/ 	.word	0xfffffffe
	.align		4
        /*0010*/ 	.word	0x00000000
	.align		4
        /*0014*/ 	.word	0xfffffffd
	.align		4
        /*0018*/ 	.word	0x00000000
	.align		4
        /*001c*/ 	.word	0xfffffffc


//--------------------- .nv.constant4             --------------------------
	.section	.nv.constant4,"a",@progbits
	.align	8
	.align		8
.nv.constant4:
        /*0000*/ 	.dword	dist_to_bins


//--------------------- .text._Z14compute_energyPdPjiS_ --------------------------
	.section	.text._Z14compute_energyPdPjiS_,"ax",@progbits
	.align	128
        .global         _Z14compute_energyPdPjiS_
        .type           _Z14compute_energyPdPjiS_,@function
        .size           _Z14compute_energyPdPjiS_,(.L_x_18 - _Z14compute_energyPdPjiS_)
        .other          _Z14compute_energyPdPjiS_,@"STO_CUDA_ENTRY STV_DEFAULT"
_Z14compute_energyPdPjiS_:
.text._Z14compute_energyPdPjiS_:
[----:B------:R-:W-:Y:S08]  /*0000*/  LDC R1, c[0x0][0x37c] ;  /* 0x0000df00ff017b82 */ /* 0x000ff00000000800 */
[----:B------:R-:W0:Y:S01]  /*0010*/  S2UR UR5, SR_CgaCtaId ;  /* 0x00000000000579c3 */ /* 0x000e220000008800 */
[----:B------:R-:W1:Y:S01]  /*0020*/  S2R R14, SR_TID.X ;  /* 0x00000000000e7919 */ /* 0x000e620000002100 */
[----:B------:R-:W2:Y:S01]  /*0030*/  LDCU UR8, c[0x0][0x360] ;  /* 0x00006c00ff0877ac */ /* 0x000ea20008000800 */
[----:B------:R-:W-:Y:S01]  /*0040*/  BSSY.RECONVERGENT B0, `(.L_x_0) ;  /* 0x000001c000007945 */ /* 0x000fe20003800200 */
[----:B------:R-:W3:Y:S01]  /*0050*/  S2R R3, SR_CTAID.X ;  /* 0x0000000000037919 */ /* 0x000ee20000002500 */
[----:B------:R-:W-:Y:S01]  /*0060*/  UMOV UR4, 0x400 ;  /* 0x0000040000047882 */ /* 0x000fe20000000000 */
[----:B------:R-:W4:Y:S01]  /*0070*/  LDCU.64 UR6, c[0x0][0x358] ;  /* 0x00006b00ff0677ac */ /* 0x000f220008000a00 */
[----:B--2---:R-:W-:Y:S01]  /*0080*/  IMAD.U32 R12, RZ, RZ, UR8 ;  /* 0x00000008ff0c7e24 */ /* 0x004fe2000f8e00ff */
[----:B0-----:R-:W-:Y:S01]  /*0090*/  ULEA UR4, UR5, UR4, 0x18 ;  /* 0x0000000405047291 */ /* 0x001fe2000f8ec0ff */
[----:B------:R-:W0:Y:S05]  /*00a0*/  LDCU UR5, c[0x0][0x390] ;  /* 0x00007200ff0577ac */ /* 0x000e2a0008000800 */
[----:B-1----:R-:W-:Y:S01]  /*00b0*/  LEA R13, R14, UR4, 0x3 ;  /* 0x000000040e0d7c11 */ /* 0x002fe2000f8e18ff */
[----:B---3--:R-:W-:-:S04]  /*00c0*/  IMAD R0, R3, UR8, R14 ;  /* 0x0000000803007c24 */ /* 0x008fc8000f8e020e */
[----:B------:R1:W-:Y:S01]  /*00d0*/  STS.64 [R13], RZ ;  /* 0x000000ff0d007388 */ /* 0x0003e20000000a00 */
[----:B0-----:R-:W-:-:S13]  /*00e0*/  ISETP.GE.U32.AND P0, PT, R0, UR5, PT ;  /* 0x0000000500007c0c */ /* 0x001fda000bf06070 */
[----:B-1--4-:R-:W-:Y:S05]  /*00f0*/  @P0 BRA `(.L_x_1) ;  /* 0x0000000000400947 */ /* 0x012fea0003800000 */
[----:B------:R-:W0:Y:S01]  /*0100*/  LDC.64 R10, c[0x0][0x380] ;  /* 0x0000e000ff0a7b82 */ /* 0x000e220000000a00 */
[----:B------:R-:W1:Y:S01]  /*0110*/  LDCU UR4, c[0x0][0x370] ;  /* 0x00006e00ff0477ac */ /* 0x000e620008000800 */
[----:B------:R-:W-:Y:S01]  /*0120*/  BSSY.RECONVERGENT B1, `(.L_x_2) ;  /* 0x000000c000017945 */ /* 0x000fe20003800200 */
[----:B------:R-:W-:-:S05]  /*0130*/  CS2R R2, SRZ ;  /* 0x0000000000027805 */ /* 0x000fca000001ff00 */
[----:B------:R-:W2:Y:S01]  /*0140*/  LDC.64 R8, c[0x0][0x388] ;  /* 0x0000e200ff087b82 */ /* 0x000ea20000000a00 */
[----:B-1----:R-:W-:-:S07]  /*0150*/  IMAD R15, R12, UR4, RZ ;  /* 0x000000040c0f7c24 */ /* 0x002fce000f8e02ff */
.L_x_3:
[----:B--2---:R-:W-:-:S06]  /*0160*/  IMAD.WIDE.U32 R4, R0, 0x4, R8 ;  /* 0x0000000400047825 */ /* 0x004fcc00078e0008 */
[----:B------:R-:W0:Y:S01]  /*0170*/  LDG.E R5, desc[UR6][R4.64] ;  /* 0x0000000604057981 */ /* 0x000e22000c1e1900 */
[----:B------:R-:W-:-:S05]  /*0180*/  IMAD.IADD R0, R15, 0x1, R0 ;  /* 0x000000010f007824 */ /* 0x000fca00078e0200 */
[----:B------:R-:W-:Y:S01]  /*0190*/  ISETP.GE.U32.AND P0, PT, R0, UR5, PT ;  /* 0x0000000500007c0c */ /* 0x000fe2000bf06070 */
[----:B0-----:R-:W-:-:S06]  /*01a0*/  IMAD.WIDE.U32 R6, R5, 0x8, R10 ;  /* 0x0000000805067825 */ /* 0x001fcc00078e000a */
[----:B------:R-:W2:Y:S02]  /*01b0*/  LDG.E.64 R6, desc[UR6][R6.64] ;  /* 0x0000000606067981 */ /* 0x000ea4000c1e1b00 */
[----:B--2---:R-:W-:-:S04]  /*01c0*/  DADD R2, R6, R2 ;  /* 0x0000000006027229 */ /* 0x004fc80000000002 */
[----:B------:R-:W-:Y:S07]  /*01d0*/  @!P0 BRA `(.L_x_3) ;  /* 0xfffffffc00e08947 */ /* 0x000fee000383ffff */
[----:B------:R-:W-:Y:S05]  /*01e0*/  BSYNC.RECONVERGENT B1 ;  /* 0x0000000000017941 */ /* 0x000fea0003800200 */
.L_x_2:
[----:B------:R0:W-:Y:S02]  /*01f0*/  STS.64 [R13], R2 ;  /* 0x000000020d007388 */ /* 0x0001e40000000a00 */
.L_x_1:
[----:B------:R-:W-:Y:S05]  /*0200*/  BSYNC.RECONVERGENT B0 ;  /* 0x0000000000007941 */ /* 0x000fea0003800200 */
.L_x_0:
[----:B------:R-:W-:Y:S02]  /*0210*/  ISETP.GE.U32.AND P1, PT, R12, 0x2, PT ;  /* 0x000000020c00780c */ /* 0x000fe40003f26070 */
[----:B------:R-:W-:-:S11]  /*0220*/  ISETP.NE.AND P0, PT, R14, RZ, PT ;  /* 0x000000ff0e00720c */ /* 0x000fd60003f05270 */
[----:B------:R-:W-:Y:S05]  /*0230*/  @!P1 BRA `(.L_x_4) ;  /* 0x00000000002c9947 */ /* 0x000fea0003800000 */
.L_x_5:
[----:B------:R-:W-:Y:S01]  /*0240*/  BAR.SYNC.DEFER_BLOCKING 0x0 ;  /* 0x0000000000007b1d */ /* 0x000fe20000010000 */
[----:B------:R-:W-:-:S04]  /*0250*/  SHF.R.U32.HI R6, RZ, 0x1, R12 ;  /* 0x00000001ff067819 */ /* 0x000fc8000001160c */
[----:B------:R-:W-:-:S13]  /*0260*/  ISETP.GE.U32.AND P1, PT, R14, R6, PT ;  /* 0x000000060e00720c */ /* 0x000fda0003f26070 */
[----:B------:R-:W-:Y:S01]  /*0270*/  @!P1 IMAD R0, R6, 0x8, R13 ;  /* 0x0000000806009824 */ /* 0x000fe200078e020d */
[----:B------:R-:W-:Y:S04]  /*0280*/  @!P1 LDS.64 R4, [R13] ;  /* 0x000000000d049984 */ /* 0x000fe80000000a00 */
[----:B0-----:R-:W0:Y:S02]  /*0290*/  @!P1 LDS.64 R2, [R0] ;  /* 0x0000000000029984 */ /* 0x001e240000000a00 */
[----:B0-----:R-:W-:-:S07]  /*02a0*/  @!P1 DADD R2, R2, R4 ;  /* 0x0000000002029229 */ /* 0x001fce0000000004 */
[----:B------:R1:W-:Y:S01]  /*02b0*/  @!P1 STS.64 [R13], R2 ;  /* 0x000000020d009388 */ /* 0x0003e20000000a00 */
[----:B------:R-:W-:Y:S01]  /*02c0*/  ISETP.GT.U32.AND P1, PT, R12, 0x3, PT ;  /* 0x000000030c00780c */ /* 0x000fe20003f24070 */
[----:B------:R-:W-:-:S12]  /*02d0*/  IMAD.MOV.U32 R12, RZ, RZ, R6 ;  /* 0x000000ffff0c7224 */ /* 0x000fd800078e0006 */
[----:B-1----:R-:W-:Y:S05]  /*02e0*/  @P1 BRA `(.L_x_5) ;  /* 0xfffffffc00d41947 */ /* 0x002fea000383ffff */
.L_x_4:
[----:B------:R-:W-:Y:S05]  /*02f0*/  @P0 EXIT ;  /* 0x000000000000094d */ /* 0x000fea0003800000 */
[----:B------:R-:W1:Y:S01]  /*0300*/  S2UR UR5, SR_CgaCtaId ;  /* 0x00000000000579c3 */ /* 0x000e620000008800 */
[----:B------:R-:W-:-:S07]  /*0310*/  UMOV UR4, 0x400 ;  /* 0x0000040000047882 */ /* 0x000fce0000000000 */
[----:B------:R-:W2:Y:S01]  /*0320*/  LDC.64 R4, c[0x0][0x398] ;  /* 0x0000e600ff047b82 */ /* 0x000ea20000000a00 */
[----:B-1----:R-:W-:-:S09]  /*0330*/  ULEA UR4, UR5, UR4, 0x18 ;  /* 0x0000000405047291 */ /* 0x002fd2000f8ec0ff */
[----:B0-----:R-:W2:Y:S04]  /*0340*/  LDS.64 R2, [UR4] ;  /* 0x00000004ff027984 */ /* 0x001ea80008000a00 */
[----:B--2---:R-:W-:Y:S01]  /*0350*/  REDG.E.ADD.F64.RN.STRONG.GPU desc[UR6][R4.64], R2 ;  /* 0x00000002040079a6 */ /* 0x004fe2000c12ff06 */
[----:B------:R-:W-:Y:S05]  /*0360*/  EXIT ;  /* 0x000000000000794d */ /* 0x000fea0003800000 */
.L_x_6:
[----:B------:R-:W-:-:S00]  /*0370*/  BRA `(.L_x_6) ;  /* 0xfffffffc00fc7947 */ /* 0x000fc0000383ffff */
[----:B------:R-:W-:-:S00]  /*0380*/  NOP ;  /* 0x0000000000007918 */ /* 0x000fc00000000000 */
[----:B------:R-:W-:-:S00]  /*0390*/  NOP ;  /* 0x0000000000007918 */ /* 0x000fc00000000000 */
[----:B------:R-:W-:-:S00]  /*03a0*/  NOP ;  /* 0x0000000000007918 */ /* 0x000fc00000000000 */
[----:B------:R-:W-:-:S00]  /*03b0*/  NOP ;  /* 0x0000000000007918 */ /* 0x000fc00000000000 */
[----:B------:R-:W-:-:S00]  /*03c0*/  NOP ;  /* 0x0000000000007918 */ /* 0x000fc00000000000 */
[----:B------:R-:W-:-:S00]  /*03d0*/  NOP ;  /* 0x0000000000007918 */ /* 0x000fc00000000000 */
[----:B------:R-:W-:-:S00]  /*03e0*/  NOP ;  /* 0x0000000000007918 */ /* 0x000fc00000000000 */
[----:B------:R-:W-:-:S00]  /*03f0*/  NOP ;  /* 0x0000000000007918 */ /* 0x000fc00000000000 */
.L_x_18:


//--------------------- .text._Z18compute_neighboursPmS_jjPdPjS1_PidS1_S2_ --------------------------
	.section	.text._Z18compute_neighboursPmS_jjPdPjS1_PidS1_S2_,"ax",@progbits
	.align	128
        .global         _Z18compute_neighboursPmS_jjPdPjS1_PidS1_S2_
        .type           _Z18compute_neighboursPmS_jjPdPjS1_PidS1_S2_,@function
        .size           _Z18compute_neighboursPmS_jjPdPjS1_PidS1_S2_,(.L_x_17 - _Z18compute_neighboursPmS_jjPdPjS1_PidS1_S2_)
        .other          _Z18compute_neighboursPmS_jjPdPjS1_PidS1_S2_,@"STO_CUDA_ENTRY STV_DEFAULT"
_Z18compute_neighboursPmS_jjPdPjS1_PidS1_S2_:
.text._Z18compute_neighboursPmS_jjPdPjS1_PidS1_S2_:
[----:B------:R-:W-:Y:S01]  /*0000*/  LDC R1, c[0x0][0x37c] ;  /* 0x0000df00ff017b82 */ /* 0x000fe20000000800 */
[----:B------:R-:W0:Y:S07]  /*0010*/  S2R R14, SR_TID.X ;  /* 0x00000000000e7919 */ /* 0x000e2e0000002100 */
[----:B------:R-:W1:Y:S01]  /*0020*/  LDC R3, c[0x0][0x364] ;  /* 0x0000d900ff037b82 */ /* 0x000e620000000800 */
[----:B------:R-:W2:Y:S01]  /*0030*/  LDCU.64 UR6, c[0x0][0x390] ;  /* 0x00007200ff0677ac */ /* 0x000ea20008000a00 */
[----:B------:R-:W1:Y:S06]  /*0040*/  S2R R2, SR_TID.Y ;  /* 0x0000000000027919 */ /* 0x000e6c0000002200 */
[----:B------:R-:W0:Y:S08]  /*0050*/  S2UR UR5, SR_CTAID.X ;  /* 0x00000000000579c3 */ /* 0x000e300000002500 */
[----:B------:R-:W0:Y:S08]  /*0060*/  LDC R5, c[0x0][0x360] ;  /* 0x0000d800ff057b82 */ /* 0x000e300000000800 */
[----:B------:R-:W1:Y:S01]  /*0070*/  S2UR UR4, SR_CTAID.Y ;  /* 0x00000000000479c3 */ /* 0x000e620000002600 */
[----:B0-----:R-:W-:-:S05]  /*0080*/  IMAD R0, R5, UR5, R14 ;  /* 0x0000000505007c24 */ /* 0x001fca000f8e020e */
[----:B--2---:R-:W-:Y:S01]  /*0090*/  ISETP.GE.U32.AND P0, PT, R0, UR7, PT ;  /* 0x0000000700007c0c */ /* 0x004fe2000bf06070 */
[----:B-1----:R-:W-:-:S05]  /*00a0*/  IMAD R3, R3, UR4, R2 ;  /* 0x0000000403037c24 */ /* 0x002fca000f8e0202 */
[----:B------:R-:W-:-:S13]  /*00b0*/  ISETP.GE.U32.OR P0, PT, R3, UR6, P0 ;  /* 0x0000000603007c0c */ /* 0x000fda0008706470 */
[----:B------:R-:W-:Y:S05]  /*00c0*/  @P0 EXIT ;  /* 0x000000000000094d */ /* 0x000fea0003800000 */
[----:B------:R-:W-:Y:S01]  /*00d0*/  ISETP.NE.AND P0, PT, R14, RZ, PT ;  /* 0x000000ff0e00720c */ /* 0x000fe20003f05270 */
[----:B------:R-:W0:Y:S01]  /*00e0*/  LDCU.64 UR8, c[0x0][0x358] ;  /* 0x00006b00ff0877ac */ /* 0x000e220008000a00 */
[----:B------:R-:W1:Y:S01]  /*00f0*/  S2UR UR5, SR_CgaCtaId ;  /* 0x00000000000579c3 */ /* 0x000e620000008800 */
[----:B------:R-:W-:Y:S01]  /*0100*/  ISETP.NE.AND P1, PT, R2, RZ, PT ;  /* 0x000000ff0200720c */ /* 0x000fe20003f25270 */
[----:B------:R-:W-:-:S06]  /*0110*/  UMOV UR4, 0x400 ;  /* 0x0000040000047882 */ /* 0x000fcc0000000000 */
[----:B------:R-:W2:Y:S08]  /*0120*/  LDC.64 R8, c[0x0][0x398] ;  /* 0x0000e600ff087b82 */ /* 0x000eb00000000a00 */
[----:B------:R-:W3:Y:S08]  /*0130*/  @!P0 LDC.64 R4, c[0x0][0x380] ;  /* 0x0000e000ff048b82 */ /* 0x000ef00000000a00 */
[----:B------:R-:W4:Y:S01]  /*0140*/  @!P1 LDC.64 R10, c[0x0][0x388] ;  /* 0x0000e200ff0a9b82 */ /* 0x000f220000000a00 */
[----:B---3--:R-:W-:-:S06]  /*0150*/  @!P0 IMAD.WIDE.U32 R4, R3, 0x8, R4 ;  /* 0x0000000803048825 */ /* 0x008fcc00078e0004 */
[----:B0-----:R-:W3:Y:S01]  /*0160*/  @!P0 LDG.E.64 R4, desc[UR8][R4.64] ;  /* 0x0000000804048981 */ /* 0x001ee2000c1e1b00 */
[----:B-1----:R-:W-:Y:S01]  /*0170*/  ULEA UR6, UR5, UR4, 0x18 ;  /* 0x0000000405067291 */ /* 0x002fe2000f8ec0ff */
[----:B----4-:R-:W-:-:S05]  /*0180*/  @!P1 IMAD.WIDE.U32 R10, R0, 0x8, R10 ;  /* 0x00000008000a9825 */ /* 0x010fca00078e000a */
[----:B------:R-:W-:Y:S01]  /*0190*/  LEA R2, R2, UR6, 0x3 ;  /* 0x0000000602027c11 */ /* 0x000fe2000f8e18ff */
[----:B---3--:R-:W0:Y:S04]  /*01a0*/  @!P0 I2F.F64.U64 R6, R4 ;  /* 0x0000000400068312 */ /* 0x008e280000301800 */
[----:B0-----:R0:W-:Y:S01]  /*01b0*/  @!P0 STS.64 [R2], R6 ;  /* 0x0000000602008388 */ /* 0x0011e20000000a00 */
[----:B------:R-:W-:Y:S06]  /*01c0*/  BAR.SYNC.DEFER_BLOCKING 0x0 ;  /* 0x0000000000007b1d */ /* 0x000fec0000010000 */
[----:B------:R-:W3:Y:S01]  /*01d0*/  @!P1 LDG.E.64 R10, desc[UR8][R10.64] ;  /* 0x000000080a0a9981 */ /* 0x000ee2000c1e1b00 */
[----:B------:R-:W-:Y:S01]  /*01e0*/  UIADD3 UR4, UPT, UPT, UR4, 0x80, URZ ;  /* 0x0000008004047890 */ /* 0x000fe2000fffe0ff */
[----:B------:R-:W-:-:S03]  /*01f0*/  IMAD R5, R3, UR7, R0 ;  /* 0x0000000703057c24 */ /* 0x000fc6000f8e0200 */
[----:B------:R-:W-:Y:S01]  /*0200*/  ULEA UR4, UR5, UR4, 0x18 ;  /* 0x0000000405047291 */ /* 0x000fe2000f8ec0ff */
[----:B--2---:R-:W-:-:S05]  /*0210*/  IMAD.WIDE.U32 R8, R5, 0x8, R8 ;  /* 0x0000000805087825 */ /* 0x004fca00078e0008 */
[----:B------:R-:W-:Y:S01]  /*0220*/  LEA R4, R14, UR4, 0x3 ;  /* 0x000000040e047c11 */ /* 0x000fe2000f8e18ff */
[----:B---3--:R-:W1:Y:S04]  /*0230*/  @!P1 I2F.F64.U64 R12, R10 ;  /* 0x0000000a000c9312 */ /* 0x008e680000301800 */
[----:B-1----:R0:W-:Y:S01]  /*0240*/  @!P1 STS.64 [R4], R12 ;  /* 0x0000000c04009388 */ /* 0x0021e20000000a00 */
[----:B------:R-:W-:Y:S06]  /*0250*/  BAR.SYNC.DEFER_BLOCKING 0x0 ;  /* 0x0000000000007b1d */ /* 0x000fec0000010000 */
[----:B------:R-:W2:Y:S02]  /*0260*/  LDG.E.64 R8, desc[UR8][R8.64] ;  /* 0x0000000808087981 */ /* 0x000ea4000c1e1b00 */
[----:B--2---:R-:W-:-:S14]  /*0270*/  DSETP.GTU.AND P0, PT, R8, 225, PT ;  /* 0x406c20000800742a */ /* 0x004fdc0003f0c000 */
[----:B0-----:R-:W-:Y:S05]  /*0280*/  @P0 EXIT ;  /* 0x000000000000094d */ /* 0x001fea0003800000 */
[----:B------:R-:W0:Y:S01]  /*0290*/  MUFU.RSQ64H R7, R9 ;  /* 0x0000000900077308 */ /* 0x000e220000001c00 */
[----:B------:R-:W-:Y:S01]  /*02a0*/  VIADD R6, R9, 0xfcb00000 ;  /* 0xfcb0000009067836 */ /* 0x000fe20000000000 */
[----:B------:R-:W-:Y:S01]  /*02b0*/  MOV R13, 0x3fd80000 ;  /* 0x3fd80000000d7802 */ /* 0x000fe20000000f00 */
[----:B------:R-:W-:Y:S01]  /*02c0*/  IMAD.MOV.U32 R12, RZ, RZ, 0x0 ;  /* 0x00000000ff0c7424 */ /* 0x000fe200078e00ff */
[----:B------:R-:W-:Y:S02]  /*02d0*/  BSSY.RECONVERGENT B0, `(.L_x_7) ;  /* 0x0000011000007945 */ /* 0x000fe40003800200 */
[----:B------:R-:W-:Y:S01]  /*02e0*/  ISETP.GE.U32.AND P0, PT, R6, 0x7ca00000, PT ;  /* 0x7ca000000600780c */ /* 0x000fe20003f06070 */
[----:B0-----:R-:W-:-:S08]  /*02f0*/  DMUL R10, R6, R6 ;  /* 0x00000006060a7228 */ /* 0x001fd00000000000 */
[----:B------:R-:W-:-:S08]  /*0300*/  DFMA R10, R8, -R10, 1 ;  /* 0x3ff00000080a742b */ /* 0x000fd0000000080a */
[----:B------:R-:W-:Y:S02]  /*0310*/  DFMA R12, R10, R12, 0.5 ;  /* 0x3fe000000a0c742b */ /* 0x000fe4000000000c */
[----:B------:R-:W-:-:S08]  /*0320*/  DMUL R10, R6, R10 ;  /* 0x0000000a060a7228 */ /* 0x000fd00000000000 */
[----:B------:R-:W-:-:S08]  /*0330*/  DFMA R14, R12, R10, R6 ;  /* 0x0000000a0c0e722b */ /* 0x000fd00000000006 */
[----:B------:R-:W-:Y:S02]  /*0340*/  DMUL R12, R8, R14 ;  /* 0x0000000e080c7228 */ /* 0x000fe40000000000 */
[----:B------:R-:W-:Y:S02]  /*0350*/  VIADD R19, R15, 0xfff00000 ;  /* 0xfff000000f137836 */ /* 0x000fe40000000000 */
[----:B------:R-:W-:-:S04]  /*0360*/  IMAD.MOV.U32 R18, RZ, RZ, R14 ;  /* 0x000000ffff127224 */ /* 0x000fc800078e000e */
[----:B------:R-:W-:-:S08]  /*0370*/  DFMA R16, R12, -R12, R8 ;  /* 0x8000000c0c10722b */ /* 0x000fd00000000008 */
[----:B------:R-:W-:Y:S01]  /*0380*/  DFMA R10, R16, R18, R12 ;  /* 0x00000012100a722b */ /* 0x000fe2000000000c */
[----:B------:R-:W-:Y:S10]  /*0390*/  @!P0 BRA `(.L_x_8) ;  /* 0x0000000000108947 */ /* 0x000ff40003800000 */
[----:B------:R-:W-:-:S07]  /*03a0*/  MOV R10, 0x3c0 ;  /* 0x000003c0000a7802 */ /* 0x000fce0000000f00 */
[----:B------:R-:W-:Y:S05]  /*03b0*/  CALL.REL.NOINC `($__internal_0_$__cuda_sm20_dsqrt_rn_f64_mediumpath_v1) ;  /* 0x0000000000cc7944 */ /* 0x000fea0003c00000 */
[----:B------:R-:W-:Y:S01]  /*03c0*/  MOV R10, R6 ;  /* 0x00000006000a7202 */ /* 0x000fe20000000f00 */
[----:B------:R-:W-:-:S07]  /*03d0*/  IMAD.MOV.U32 R11, RZ, RZ, R7 ;  /* 0x000000ffff0b7224 */ /* 0x000fce00078e0007 */
.L_x_8:
[----:B------:R-:W-:Y:S05]  /*03e0*/  BSYNC.RECONVERGENT B0 ;  /* 0x0000000000007941 */ /* 0x000fea0003800200 */
.L_x_7:
[----:B------:R-:W-:Y:S02]  /*03f0*/  HFMA2 R7, -RZ, RZ, 2, 0 ;  /* 0x40000000ff077431 */ /* 0x000fe400000001ff */
[----:B------:R-:W-:Y:S01]  /*0400*/  IMAD.MOV.U32 R6, RZ, RZ, 0x0 ;  /* 0x00000000ff067424 */ /* 0x000fe200078e00ff */
[----:B------:R-:W0:Y:S01]  /*0410*/  LDCU.64 UR4, c[0x0][0x3b8] ;  /* 0x00007700ff0477ac */ /* 0x000e220008000a00 */
[----:B------:R-:W1:Y:S01]  /*0420*/  LDC.64 R8, c[0x4][RZ] ;  /* 0x01000000ff087b82 */ /* 0x000e620000000a00 */
[----:B------:R-:W2:Y:S01]  /*0430*/  S2R R5, SR_LANEID ;  /* 0x0000000000057919 */ /* 0x000ea20000000000 */
[----:B------:R-:W-:Y:S02]  /*0440*/  BSSY.RECONVERGENT B0, `(.L_x_9) ;  /* 0x0000016000007945 */ /* 0x000fe40003800200 */
[----:B------:R-:W-:-:S10]  /*0450*/  DFMA R10, R10, R6, -1 ;  /* 0xbff000000a0a742b */ /* 0x000fd40000000006 */
[----:B------:R-:W3:Y:S08]  /*0460*/  F2I.U32.F64.TRUNC R11, R10 ;  /* 0x0000000a000b7311 */ /* 0x000ef0000030d000 */
[----:B---3--:R-:W0:Y:S02]  /*0470*/  I2F.F64.U32 R6, R11 ;  /* 0x0000000b00067312 */ /* 0x008e240000201800 */
[----:B0-----:R-:W-:Y:S01]  /*0480*/  DSETP.GEU.AND P0, PT, R6, UR4, PT ;  /* 0x0000000406007e2a */ /* 0x001fe2000bf0e000 */
[----:B-1----:R-:W-:-:S13]  /*0490*/  IMAD.WIDE.U32 R6, R11, 0x4, R8 ;  /* 0x000000040b067825 */ /* 0x002fda00078e0008 */
[----:B--2---:R-:W-:Y:S05]  /*04a0*/  @P0 BRA `(.L_x_10) ;  /* 0x00000000003c0947 */ /* 0x004fea0003800000 */
[----:B------:R-:W0:Y:S01]  /*04b0*/  S2R R10, SR_LANEID ;  /* 0x00000000000a7919 */ /* 0x000e220000000000 */
[----:B------:R-:W1:Y:S01]  /*04c0*/  LDC.64 R8, c[0x0][0x3b0] ;  /* 0x0000ec00ff087b82 */ /* 0x000e620000000a00 */
[----:B------:R-:W-:Y:S02]  /*04d0*/  VOTEU.ANY UR4, UPT, PT ;  /* 0x0000000000047886 */ /* 0x000fe400038e0100 */
[----:B------:R-:W-:Y:S02]  /*04e0*/  UFLO.U32 UR5, UR4 ;  /* 0x00000004000572bd */ /* 0x000fe400080e0000 */
[----:B------:R-:W1:Y:S04]  /*04f0*/  POPC R17, UR4 ;  /* 0x0000000400117d09 */ /* 0x000e680008000000 */
[----:B0-----:R-:W-:-:S02]  /*0500*/  ISETP.EQ.U32.AND P0, PT, R10, UR5, PT ;  /* 0x000000050a007c0c */ /* 0x001fc4000bf02070 */
[----:B------:R-:W0:Y:S11]  /*0510*/  LDC.64 R10, c[0x0][0x3a0] ;  /* 0x0000e800ff0a7b82 */ /* 0x000e360000000a00 */
[----:B-1----:R1:W-:Y:S04]  /*0520*/  @P0 REDG.E.ADD.STRONG.GPU desc[UR8][R8.64], R17 ;  /* 0x000000110800098e */ /* 0x0023e8000c12e108 */
[----:B------:R-:W0:Y:S02]  /*0530*/  LDG.E R13, desc[UR8][R8.64] ;  /* 0x00000008080d7981 */ /* 0x000e24000c1e1900 */
[----:B0-----:R-:W-:-:S02]  /*0540*/  IMAD.WIDE R10, R13, 0x4, R10 ;  /* 0x000000040d0a7825 */ /* 0x001fc400078e020a */
[----:B------:R-:W0:Y:S03]  /*0550*/  LDC.64 R12, c[0x0][0x3a8] ;  /* 0x0000ea00ff0c7b82 */ /* 0x000e260000000a00 */
[----:B------:R1:W-:Y:S04]  /*0560*/  STG.E desc[UR8][R10.64], R3 ;  /* 0x000000030a007986 */ /* 0x0003e8000c101908 */
[----:B------:R-:W0:Y:S02]  /*0570*/  LDG.E R15, desc[UR8][R8.64] ;  /* 0x00000008080f7981 */ /* 0x000e24000c1e1900 */
[----:B0-----:R-:W-:-:S05]  /*0580*/  IMAD.WIDE R12, R15, 0x4, R12 ;  /* 0x000000040f0c7825 */ /* 0x001fca00078e020c */
[----:B------:R1:W-:Y:S02]  /*0590*/  STG.E desc[UR8][R12.64], R0 ;  /* 0x000000000c007986 */ /* 0x0003e4000c101908 */
.L_x_10:
[----:B------:R-:W-:Y:S05]  /*05a0*/  BSYNC.RECONVERGENT B0 ;  /* 0x0000000000007941 */ /* 0x000fea0003800200 */
.L_x_9:
[----:B------:R-:W2:Y:S01]  /*05b0*/  LDG.E R6, desc[UR8][R6.64] ;  /* 0x0000000806067981 */ /* 0x000ea2000c1e1900 */
[----:B-1----:R-:W0:Y:S01]  /*05c0*/  LDC.64 R8, c[0x0][0x3c8] ;  /* 0x0000f200ff087b82 */ /* 0x002e220000000a00 */
[----:B------:R-:W-:Y:S02]  /*05d0*/  VOTEU.ANY UR4, UPT, PT ;  /* 0x0000000000047886 */ /* 0x000fe400038e0100 */
[----:B------:R-:W-:Y:S02]  /*05e0*/  UFLO.U32 UR5, UR4 ;  /* 0x00000004000572bd */ /* 0x000fe400080e0000 */
[----:B------:R-:W0:Y:S01]  /*05f0*/  POPC R17, UR4 ;  /* 0x0000000400117d09 */ /* 0x000e220008000000 */
[----:B------:R-:W-:Y:S02]  /*0600*/  LDS.64 R2, [R2] ;  /* 0x0000000002027984 */ /* 0x000fe40000000a00 */
[----:B------:R-:W1:Y:S01]  /*0610*/  LDC.64 R12, c[0x0][0x3c0] ;  /* 0x0000f000ff0c7b82 */ /* 0x000e620000000a00 */
[----:B------:R-:W-:-:S02]  /*0620*/  ISETP.EQ.U32.AND P0, PT, R5, UR5, PT ;  /* 0x0000000505007c0c */ /* 0x000fc4000bf02070 */
[----:B------:R-:W3:Y:S11]  /*0630*/  LDS.64 R4, [R4] ;  /* 0x0000000004047984 */ /* 0x000ef60000000a00 */
[----:B0-----:R-:W-:Y:S04]  /*0640*/  @P0 REDG.E.ADD.STRONG.GPU desc[UR8][R8.64], R17 ;  /* 0x000000110800098e */ /* 0x001fe8000c12e108 */
[----:B------:R-:W1:Y:S01]  /*0650*/  LDG.E R15, desc[UR8][R8.64] ;  /* 0x00000008080f7981 */ /* 0x000e62000c1e1900 */
[----:B--2---:R-:W-:Y:S01]  /*0660*/  VIADD R0, R6, 0xffffffff ;  /* 0xffffffff06007836 */ /* 0x004fe20000000000 */
[----:B---3--:R-:W-:-:S03]  /*0670*/  DMUL R6, R4, 20 ;  /* 0x4034000004067828 */ /* 0x008fc60000000000 */
[----:B------:R-:W0:Y:S05]  /*0680*/  I2F.F64.U32 R10, R0 ;  /* 0x00000000000a7312 */ /* 0x000e2a0000201800 */
[----:B------:R-:W-:-:S08]  /*0690*/  DFMA R6, R2, 3360, R6 ;  /* 0x40aa40000206782b */ /* 0x000fd00000000006 */
[----:B0-----:R-:W-:-:S10]  /*06a0*/  DADD R6, R6, R10 ;  /* 0x0000000006067229 */ /* 0x001fd4000000000a */
[----:B------:R-:W0:Y:S01]  /*06b0*/  F2I.U32.F64.TRUNC R7, R6 ;  /* 0x0000000600077311 */ /* 0x000e22000030d000 */
[----:B-1----:R-:W-:-:S05]  /*06c0*/  IMAD.WIDE R10, R15, 0x4, R12 ;  /* 0x000000040f0a7825 */ /* 0x002fca00078e020c */
[----:B0-----:R-:W-:Y:S01]  /*06d0*/  STG.E desc[UR8][R10.64], R7 ;  /* 0x000000070a007986 */ /* 0x001fe2000c101908 */
[----:B------:R-:W-:Y:S05]  /*06e0*/  EXIT ;  /* 0x000000000000794d */ /* 0x000fea0003800000 */
        .weak           $__internal_0_$__cuda_sm20_dsqrt_rn_f64_mediumpath_v1
        .type           $__internal_0_$__cuda_sm20_dsqrt_rn_f64_mediumpath_v1,@function
        .size           $__internal_0_$__cuda_sm20_dsqrt_rn_f64_mediumpath_v1,(.L_x_17 - $__internal_0_$__cuda_sm20_dsqrt_rn_f64_mediumpath_v1)
$__internal_0_$__cuda_sm20_dsqrt_rn_f64_mediumpath_v1:
[----:B------:R-:W-:Y:S01]  /*06f0*/  ISETP.GE.U32.AND P0, PT, R6, -0x3400000, PT ;  /* 0xfcc000000600780c */ /* 0x000fe20003f06070 */
[----:B------:R-:W-:Y:S01]  /*0700*/  BSSY.RECONVERGENT B1, `(.L_x_11) ;  /* 0x0000024000017945 */ /* 0x000fe20003800200 */
[----:B------:R-:W-:-:S11]  /*0710*/  IMAD.MOV.U32 R15, RZ, RZ, R19 ;  /* 0x000000ffff0f7224 */ /* 0x000fd600078e0013 */
[----:B------:R-:W-:Y:S05]  /*0720*/  @!P0 BRA `(.L_x_12) ;  /* 0x0000000000208947 */ /* 0x000fea0003800000 */
[----:B------:R-:W-:-:S10]  /*0730*/  DFMA.RM R12, R16, R14, R12 ;  /* 0x0000000e100c722b */ /* 0x000fd4000000400c */
[----:B------:R-:W-:-:S04]  /*0740*/  IADD3 R6, P0, PT, R12, 0x1, RZ ;  /* 0x000000010c067810 */ /* 0x000fc80007f1e0ff */
[----:B------:R-:W-:-:S06]  /*0750*/  IADD3.X R7, PT, PT, RZ, R13, RZ, P0, !PT ;  /* 0x0000000dff077210 */ /* 0x000fcc00007fe4ff */
[----:B------:R-:W-:-:S08]  /*0760*/  DFMA.RP R8, -R12, R6, R8 ;  /* 0x000000060c08722b */ /* 0x000fd00000008108 */
[----:B------:R-:W-:-:S06]  /*0770*/  DSETP.GT.AND P0, PT, R8, RZ, PT ;  /* 0x000000ff0800722a */ /* 0x000fcc0003f04000 */
[----:B------:R-:W-:Y:S02]  /*0780*/  FSEL R6, R6, R12, P0 ;  /* 0x0000000c06067208 */ /* 0x000fe40000000000 */
[----:B------:R-:W-:Y:S01]  /*0790*/  FSEL R7, R7, R13, P0 ;  /* 0x0000000d07077208 */ /* 0x000fe20000000000 */
[----:B------:R-:W-:Y:S06]  /*07a0*/  BRA `(.L_x_13) ;  /* 0x0000000000647947 */ /* 0x000fec0003800000 */
.L_x_12:
[----:B------:R-:W-:-:S14]  /*07b0*/  DSETP.NE.AND P0, PT, R8, RZ, PT ;  /* 0x000000ff0800722a */ /* 0x000fdc0003f05000 */
[----:B------:R-:W-:Y:S05]  /*07c0*/  @!P0 BRA `(.L_x_14) ;  /* 0x0000000000588947 */ /* 0x000fea0003800000 */
[----:B------:R-:W-:-:S13]  /*07d0*/  ISETP.GE.AND P0, PT, R9, RZ, PT ;  /* 0x000000ff0900720c */ /* 0x000fda0003f06270 */
[----:B------:R-:W-:Y:S01]  /*07e0*/  @!P0 IMAD.MOV.U32 R6, RZ, RZ, 0x0 ;  /* 0x00000000ff068424 */ /* 0x000fe200078e00ff */
[----:B------:R-:W-:Y:S01]  /*07f0*/  @!P0 MOV R7, 0xfff80000 ;  /* 0xfff8000000078802 */ /* 0x000fe20000000f00 */
[----:B------:R-:W-:Y:S06]  /*0800*/  @!P0 BRA `(.L_x_13) ;  /* 0x00000000004c8947 */ /* 0x000fec0003800000 */
[----:B------:R-:W-:-:S13]  /*0810*/  ISETP.GT.AND P0, PT, R9, 0x7fefffff, PT ;  /* 0x7fefffff0900780c */ /* 0x000fda0003f04270 */
[----:B------:R-:W-:Y:S05]  /*0820*/  @P0 BRA `(.L_x_14) ;  /* 0x0000000000400947 */ /* 0x000fea0003800000 */
[----:B------:R-:W-:Y:S01]  /*0830*/  DMUL R8, R8, 8.11296384146066816958e+31 ;  /* 0x4690000008087828 */ /* 0x000fe20000000000 */
[----:B------:R-:W-:Y:S01]  /*0840*/  IMAD.MOV.U32 R6, RZ, RZ, RZ ;  /* 0x000000ffff067224 */ /* 0x000fe200078e00ff */
[----:B------:R-:W-:Y:S01]  /*0850*/  MOV R14, 0x0 ;  /* 0x00000000000e7802 */ /* 0x000fe20000000f00 */
[----:B------:R-:W-:-:S03]  /*0860*/  IMAD.MOV.U32 R15, RZ, RZ, 0x3fd80000 ;  /* 0x3fd80000ff0f7424 */ /* 0x000fc600078e00ff */
[----:B------:R-:W0:Y:S02]  /*0870*/  MUFU.RSQ64H R7, R9 ;  /* 0x0000000900077308 */ /* 0x000e240000001c00 */
[----:B0-----:R-:W-:-:S08]  /*0880*/  DMUL R12, R6, R6 ;  /* 0x00000006060c7228 */ /* 0x001fd00000000000 */
[----:B------:R-:W-:-:S08]  /*0890*/  DFMA R12, R8, -R12, 1 ;  /* 0x3ff00000080c742b */ /* 0x000fd0000000080c */
[----:B------:R-:W-:Y:S02]  /*08a0*/  DFMA R14, R12, R14, 0.5 ;  /* 0x3fe000000c0e742b */ /* 0x000fe4000000000e */
[----:B------:R-:W-:-:S08]  /*08b0*/  DMUL R12, R6, R12 ;  /* 0x0000000c060c7228 */ /* 0x000fd00000000000 */
[----:B------:R-:W-:-:S08]  /*08c0*/  DFMA R12, R14, R12, R6 ;  /* 0x0000000c0e0c722b */ /* 0x000fd00000000006 */
[----:B------:R-:W-:Y:S02]  /*08d0*/  DMUL R6, R8, R12 ;  /* 0x0000000c08067228 */ /* 0x000fe40000000000 */
[----:B------:R-:W-:-:S06]  /*08e0*/  IADD3 R13, PT, PT, R13, -0x100000, RZ ;  /* 0xfff000000d0d7810 */ /* 0x000fcc0007ffe0ff */
[----:B------:R-:W-:-:S08]  /*08f0*/  DFMA R14, R6, -R6, R8 ;  /* 0x80000006060e722b */ /* 0x000fd00000000008 */
[----:B------:R-:W-:-:S10]  /*0900*/  DFMA R6, R12, R14, R6 ;  /* 0x0000000e0c06722b */ /* 0x000fd40000000006 */
[----:B------:R-:W-:Y:S01]  /*0910*/  VIADD R7, R7, 0xfcb00000 ;  /* 0xfcb0000007077836 */ /* 0x000fe20000000000 */
[----:B------:R-:W-:Y:S06]  /*0920*/  BRA `(.L_x_13) ;  /* 0x0000000000047947 */ /* 0x000fec0003800000 */
.L_x_14:
[----:B------:R-:W-:-:S11]  /*0930*/  DADD R6, R8, R8 ;  /* 0x0000000008067229 */ /* 0x000fd60000000008 */
.L_x_13:
[----:B------:R-:W-:Y:S05]  /*0940*/  BSYNC.RECONVERGENT B1 ;  /* 0x0000000000017941 */ /* 0x000fea0003800200 */
.L_x_11:
[----:B------:R-:W-:-:S04]  /*0950*/  MOV R11, 0x0 ;  /* 0x00000000000b7802 */ /* 0x000fc80000000f00 */
[----:B------:R-:W-:Y:S05]  /*0960*/  RET.REL.NODEC R10 `(_Z18compute_neighboursPmS_jjPdPjS1_PidS1_S2_) ;  /* 0xfffffff40aa47950 */ /* 0x000fea0003c3ffff */
.L_x_15:
        /* <DEDUP_REMOVED lines=9> */
.L_x_17:


//--------------------- .text._Z16compute_distancePPdS0_jjS_ --------------------------
	.section	.text._Z16compute_distancePPdS0_jjS_,"ax",@progbits
	.align	128
        .global         _Z16compute_distancePPdS0_jjS_
        .type           _Z16compute_distancePPdS0_jjS_,@function
        .size           _Z16compute_distancePPdS0_jjS_,(.L_x_20 - _Z16compute_distancePPdS0_jjS_)
        .other          _Z16compute_distancePPdS0_jjS_,@"STO_CUDA_ENTRY STV_DEFAULT"
_Z16compute_distancePPdS0_jjS_:
.text._Z16compute_distancePPdS0_jjS_:
        /* <DEDUP_REMOVED lines=14> */
[----:B------:R-:W0:-:S12]  /*00e0*/  LDCU.64 UR4, c[0x0][0x358] ;  /* 0x00006b00ff0477ac */ /* 0x000e180008000a00 */
[----:B------:R-:W1:Y:S02]  /*00f0*/  @!P0 LDC.64 R6, c[0x0][0x380] ;  /* 0x0000e000ff068b82 */ /* 0x000e640000000a00 */
[----:B-1----:R-:W-:-:S06]  /*0100*/  @!P0 IMAD.WIDE.U32 R6, R3, 0x8, R6 ;  /* 0x0000000803068825 */ /* 0x002fcc00078e0006 */
[----:B0-----:R-:W2:Y:S01]  /*0110*/  @!P0 LDG.E.64 R6, desc[UR4][R6.64] ;  /* 0x0000000406068981 */ /* 0x001ea2000c1e1b00 */
[----:B------:R-:W0:Y:S01]  /*0120*/  S2R R20, SR_CgaCtaId ;  /* 0x0000000000147919 */ /* 0x000e220000008800 */
[----:B------:R-:W-:Y:S02]  /*0130*/  ISETP.NE.AND P1, PT, R17, RZ, PT ;  /* 0x000000ff1100720c */ /* 0x000fe40003f25270 */
[----:B------:R-:W-:-:S11]  /*0140*/  MOV R5, 0x400 ;  /* 0x0000040000057802 */ /* 0x000fd60000000f00 */
[----:B------:R-:W1:Y:S01]  /*0150*/  @!P1 LDC.64 R14, c[0x0][0x388] ;  /* 0x0000e200ff0e9b82 */ /* 0x000e620000000a00 */
[----:B--2---:R-:W2:Y:S04]  /*0160*/  @!P0 LDG.E.64 R8, desc[UR4][R6.64] ;  /* 0x0000000406088981 */ /* 0x004ea8000c1e1b00 */
[----:B------:R-:W3:Y:S04]  /*0170*/  @!P0 LDG.E.64 R10, desc[UR4][R6.64+0x8] ;  /* 0x00000804060a8981 */ /* 0x000ee8000c1e1b00 */
[----:B------:R-:W4:Y:S01]  /*0180*/  @!P0 LDG.E.64 R12, desc[UR4][R6.64+0x10] ;  /* 0x00001004060c8981 */ /* 0x000f22000c1e1b00 */
[----:B0-----:R-:W-:Y:S01]  /*0190*/  LEA R2, R20, R5, 0x18 ;  /* 0x0000000514027211 */ /* 0x001fe200078ec0ff */
[----:B-1----:R-:W-:-:S04]  /*01a0*/  @!P1 IMAD.WIDE.U32 R14, R0, 0x8, R14 ;  /* 0x00000008000e9825 */ /* 0x002fc800078e000e */
[----:B------:R-:W-:-:S05]  /*01b0*/  IMAD R2, R17, 0x18, R2 ;  /* 0x0000001811027824 */ /* 0x000fca00078e0202 */
[----:B--2---:R-:W-:Y:S04]  /*01c0*/  @!P0 STS.64 [R2], R8 ;  /* 0x0000000802008388 */ /* 0x004fe80000000a00 */
[----:B---3--:R-:W-:Y:S04]  /*01d0*/  @!P0 STS.64 [R2+0x8], R10 ;  /* 0x0000080a02008388 */ /* 0x008fe80000000a00 */
[----:B----4-:R-:W-:Y:S01]  /*01e0*/  @!P0 STS.64 [R2+0x10], R12 ;  /* 0x0000100c02008388 */ /* 0x010fe20000000a00 */
[----:B------:R-:W-:Y:S06]  /*01f0*/  BAR.SYNC.DEFER_BLOCKING 0x0 ;  /* 0x0000000000007b1d */ /* 0x000fec0000010000 */
[----:B------:R-:W2:Y:S01]  /*0200*/  @!P1 LDG.E.64 R14, desc[UR4][R14.64] ;  /* 0x000000040e0e9981 */ /* 0x000ea2000c1e1b00 */
[----:B------:R-:W-:-:S04]  /*0210*/  IADD3 R5, PT, PT, R5, 0x180, RZ ;  /* 0x0000018005057810 */ /* 0x000fc80007ffe0ff */
[----:B------:R-:W-:Y:S01]  /*0220*/  LEA R5, R20, R5, 0x18 ;  /* 0x0000000514057211 */ /* 0x000fe200078ec0ff */
[----:B--2---:R-:W2:Y:S04]  /*0230*/  @!P1 LDG.E.64 R6, desc[UR4][R14.64] ;  /* 0x000000040e069981 */ /* 0x004ea8000c1e1b00 */
[----:B------:R-:W3:Y:S04]  /*0240*/  @!P1 LDG.E.64 R16, desc[UR4][R14.64+0x8] ;  /* 0x000008040e109981 */ /* 0x000ee8000c1e1b00 */
[----:B------:R-:W4:Y:S01]  /*0250*/  @!P1 LDG.E.64 R18, desc[UR4][R14.64+0x10] ;  /* 0x000010040e129981 */ /* 0x000f22000c1e1b00 */
[----:B------:R-:W-:-:S05]  /*0260*/  IMAD R23, R4, 0x18, R5 ;  /* 0x0000001804177824 */ /* 0x000fca00078e0205 */
[----:B--2---:R0:W-:Y:S04]  /*0270*/  @!P1 STS.64 [R23], R6 ;  /* 0x0000000617009388 */ /* 0x0041e80000000a00 */
[----:B---3--:R-:W-:Y:S04]  /*0280*/  @!P1 STS.64 [R23+0x8], R16 ;  /* 0x0000081017009388 */ /* 0x008fe80000000a00 */
[----:B----4-:R-:W-:Y:S01]  /*0290*/  @!P1 STS.64 [R23+0x10], R18 ;  /* 0x0000101217009388 */ /* 0x010fe20000000a00 */
[----:B------:R-:W-:Y:S08]  /*02a0*/  BAR.SYNC.DEFER_BLOCKING 0x0 ;  /* 0x0000000000007b1d */ /* 0x000ff00000010000 */
[----:B0-----:R-:W0:Y:S01]  /*02b0*/  LDC.64 R6, c[0x0][0x398] ;  /* 0x0000e600ff067b82 */ /* 0x001e220000000a00 */
[----:B------:R-:W-:Y:S04]  /*02c0*/  LDS.64 R10, [R2+0x8] ;  /* 0x00000800020a7984 */ /* 0x000fe80000000a00 */
[----:B------:R-:W1:Y:S04]  /*02d0*/  LDS.64 R12, [R23+0x8] ;  /* 0x00000800170c7984 */ /* 0x000e680000000a00 */
[----:B------:R-:W-:Y:S04]  /*02e0*/  LDS.64 R4, [R2] ;  /* 0x0000000002047984 */ /* 0x000fe80000000a00 */
[----:B------:R-:W2:Y:S04]  /*02f0*/  LDS.64 R8, [R23] ;  /* 0x0000000017087984 */ /* 0x000ea80000000a00 */
[----:B------:R-:W-:Y:S04]  /*0300*/  LDS.64 R14, [R2+0x10] ;  /* 0x00001000020e7984 */ /* 0x000fe80000000a00 */
[----:B------:R-:W3:Y:S01]  /*0310*/  LDS.64 R20, [R23+0x10] ;  /* 0x0000100017147984 */ /* 0x000ee20000000a00 */
[----:B-1----:R-:W-:-:S02]  /*0320*/  DADD R10, R10, -R12 ;  /* 0x000000000a0a7229 */ /* 0x002fc4000000080c */
[----:B--2---:R-:W-:-:S06]  /*0330*/  DADD R4, R4, -R8 ;  /* 0x0000000004047229 */ /* 0x004fcc0000000808 */
[----:B------:R-:W-:Y:S02]  /*0340*/  DMUL R10, R10, R10 ;  /* 0x0000000a0a0a7228 */ /* 0x000fe40000000000 */
[----:B---3--:R-:W-:-:S06]  /*0350*/  DADD R14, R14, -R20 ;  /* 0x000000000e0e7229 */ /* 0x008fcc0000000814 */
[----:B------:R-:W-:Y:S01]  /*0360*/  DFMA R10, R4, R4, R10 ;  /* 0x00000004040a722b */ /* 0x000fe2000000000a */
[----:B------:R-:W-:-:S04]  /*0370*/  IMAD R5, R3, UR7, R0 ;  /* 0x0000000703057c24 */ /* 0x000fc8000f8e0200 */
[----:B0-----:R-:W-:-:S03]  /*0380*/  IMAD.WIDE.U32 R4, R5, 0x8, R6 ;  /* 0x0000000805047825 */ /* 0x001fc600078e0006 */
[----:B------:R-:W-:-:S07]  /*0390*/  DFMA R10, R14, R14, R10 ;  /* 0x0000000e0e0a722b */ /* 0x000fce000000000a */
[----:B------:R-:W-:Y:S01]  /*03a0*/  STG.E.64 desc[UR4][R4.64], R10 ;  /* 0x0000000a04007986 */ /* 0x000fe2000c101b04 */
[----:B------:R-:W-:Y:S05]  /*03b0*/  EXIT ;  /* 0x000000000000794d */ /* 0x000fea0003800000 */
.L_x_16:
        /* <DEDUP_REMOVED lines=12> */
.L_x_20:


//--------------------- .nv.global.init           --------------------------
	.section	.nv.global.init,"aw",@progbits
	.align	4
.nv.global.init:
	.type		dist_to_bins,@object
	.size		dist_to_bins,(.L_0 - dist_to_bins)
dist_to_bins:
        /*0000*/ 	.byte	0x01, 0x00, 0x00, 0x00, 0x01, 0x00, 0x00, 0x00, 0x01, 0x00, 0x00, 0x00, 0x02, 0x00, 0x00, 0x00
        /* <DEDUP_REMOVED lines=11> */
        /*00c0*/ 	.byte	0x1e, 0x00, 0x00, 0x00, 0x1f, 0x00, 0x00, 0x00
.L_0:


//--------------------- .nv.shared._Z14compute_energyPdPjiS_ --------------------------
	.section	.nv.shared._Z14compute_energyPdPjiS_,"aw",@nobits
	.sectionflags	@""
	.align	8
.nv.shared._Z14compute_energyPdPjiS_:
	.zero		3072


//--------------------- .nv.shared.reserved.0     --------------------------
	.section	.nv.shared.reserved.0,"aw",@nobits
	.weak		__nv_reservedSMEM_offset_0_alias
	.size		__nv_reservedSMEM_offset_0_alias, 0, 64
	.other		__nv_reservedSMEM_offset_0_alias,@"STO_CUDA_RESERVED_SHARED STV_DEFAULT"
__nv_reservedSMEM_offset_0_alias:
	.zero		0
	.zero		64


//--------------------- .nv.shared._Z18compute_neighboursPmS_jjPdPjS1_PidS1_S2_ --------------------------
	.section	.nv.shared._Z18compute_neighboursPmS_jjPdPjS1_PidS1_S2_,"aw",@nobits
	.sectionflags	@""
	.align	8
.nv.shared._Z18compute_neighboursPmS_jjPdPjS1_PidS1_S2_:
	.zero		1280


//--------------------- .nv.shared._Z16compute_distancePPdS0_jjS_ --------------------------
	.section	.nv.shared._Z16compute_distancePPdS0_jjS_,"aw",@nobits
	.sectionflags	@""
	.align	8
.nv.shared._Z16compute_distancePPdS0_jjS_:
	.zero		1792


//--------------------- .nv.constant0._Z14compute_energyPdPjiS_ --------------------------
	.section	.nv.constant0._Z14compute_energyPdPjiS_,"a",@progbits
	.sectionflags	@""
	.align	4
.nv.constant0._Z14compute_energyPdPjiS_:
	.zero		928


//--------------------- .nv.constant0._Z18compute_neighboursPmS_jjPdPjS1_PidS1_S2_ --------------------------
	.section	.nv.constant0._Z18compute_neighboursPmS_jjPdPjS1_PidS1_S2_,"a",@progbits
	.sectionflags	@""
	.align	4
.nv.constant0._Z18compute_neighboursPmS_jjPdPjS1_PidS1_S2_:
	.zero		976


//--------------------- .nv.constant0._Z16compute_distancePPdS0_jjS_ --------------------------
	.section	.nv.constant0._Z16compute_distancePPdS0_jjS_,"a",@progbits
	.sectionflags	@""
	.align	4
.nv.constant0._Z16compute_distancePPdS0_jjS_:
	.zero		928


//--------------------- SYMBOLS --------------------------

	.type		.nv.reservedSmem.offset0,@object
	.size		.nv.reservedSmem.offset0,0x4
	.type		.nv.reservedSmem.cap,@object
	.size		.nv.reservedSmem.cap,0x4
